//
// Generated by NVIDIA NVVM Compiler
//
// Compiler Build ID: CL-36424714
// Cuda compilation tools, release 13.0, V13.0.88
// Based on NVVM 20.0.0
//

.version 9.0
.target sm_100
.address_size 64

	// .globl	_Z11matrix_multPfjjS_jjS_
// _ZZ11matrix_multPfjjS_jjS_E2S1 has been demoted
// _ZZ11matrix_multPfjjS_jjS_E2S2 has been demoted

.visible .entry _Z11matrix_multPfjjS_jjS_(
	.param .u64 .ptr .align 1 _Z11matrix_multPfjjS_jjS__param_0,
	.param .u32 _Z11matrix_multPfjjS_jjS__param_1,
	.param .u32 _Z11matrix_multPfjjS_jjS__param_2,
	.param .u64 .ptr .align 1 _Z11matrix_multPfjjS_jjS__param_3,
	.param .u32 _Z11matrix_multPfjjS_jjS__param_4,
	.param .u32 _Z11matrix_multPfjjS_jjS__param_5,
	.param .u64 .ptr .align 1 _Z11matrix_multPfjjS_jjS__param_6
)
{
	.reg .pred 	%p<11>;
	.reg .b32 	%r<42>;
	.reg .b32 	%f<108>;
	.reg .b64 	%rd<13>;
	// demoted variable
	.shared .align 4 .b8 _ZZ11matrix_multPfjjS_jjS_E2S1[4096];
	// demoted variable
	.shared .align 4 .b8 _ZZ11matrix_multPfjjS_jjS_E2S2[4096];
	ld.param.u64 	%rd4, [_Z11matrix_multPfjjS_jjS__param_0];
	ld.param.u32 	%r23, [_Z11matrix_multPfjjS_jjS__param_1];
	ld.param.u64 	%rd5, [_Z11matrix_multPfjjS_jjS__param_3];
	ld.param.u32 	%r24, [_Z11matrix_multPfjjS_jjS__param_4];
	ld.param.u32 	%r25, [_Z11matrix_multPfjjS_jjS__param_5];
	ld.param.u64 	%rd3, [_Z11matrix_multPfjjS_jjS__param_6];
	cvta.to.global.u64 	%rd1, %rd5;
	cvta.to.global.u64 	%rd2, %rd4;
	mov.u32 	%r37, %tid.x;
	mov.u32 	%r39, %tid.y;
	mov.u32 	%r26, %ctaid.x;
	mov.u32 	%r27, %ntid.x;
	mad.lo.s32 	%r3, %r26, %r27, %r37;
	mov.u32 	%r28, %ctaid.y;
	mov.u32 	%r29, %ntid.y;
	mad.lo.s32 	%r4, %r28, %r29, %r39;
	add.s32 	%r30, %r24, -1;
	shr.u32 	%r31, %r30, 5;
	shl.b32 	%r32, %r39, 7;
	mov.u32 	%r33, _ZZ11matrix_multPfjjS_jjS_E2S1;
	add.s32 	%r5, %r33, %r32;
	shl.b32 	%r34, %r37, 2;
	add.s32 	%r6, %r5, %r34;
	mov.u32 	%r35, _ZZ11matrix_multPfjjS_jjS_E2S2;
	add.s32 	%r8, %r35, %r34;
	add.s32 	%r7, %r8, %r32;
	neg.s32 	%r41, %r31;
	mad.lo.s32 	%r40, %r24, %r3, %r39;
	mad.lo.s32 	%r38, %r37, %r23, %r4;
	shl.b32 	%r12, %r23, 5;
	mov.f32 	%f105, 0f00000000;
$L__BB0_1:
	setp.ge.u32 	%p1, %r4, %r23;
	setp.ge.u32 	%p2, %r37, %r24;
	mov.f32 	%f106, 0f00000000;
	or.pred  	%p3, %p1, %p2;
	@%p3 bra 	$L__BB0_3;
	mul.wide.u32 	%rd6, %r38, 4;
	add.s64 	%rd7, %rd2, %rd6;
	ld.global.f32 	%f106, [%rd7];
$L__BB0_3:
	setp.ge.u32 	%p4, %r3, %r25;
	st.shared.f32 	[%r6], %f106;
	bar.sync 	0;
	setp.ge.u32 	%p5, %r39, %r24;
	mov.f32 	%f107, 0f00000000;
	or.pred  	%p6, %p4, %p5;
	@%p6 bra 	$L__BB0_5;
	mul.wide.u32 	%rd8, %r40, 4;
	add.s64 	%rd9, %rd1, %rd8;
	ld.global.f32 	%f107, [%rd9];
$L__BB0_5:
	st.shared.f32 	[%r7], %f107;
	bar.sync 	0;
	ld.shared.f32 	%f10, [%r5];
	ld.shared.f32 	%f11, [%r8];
	fma.rn.f32 	%f12, %f10, %f11, %f105;
	ld.shared.f32 	%f13, [%r5+4];
	ld.shared.f32 	%f14, [%r8+128];
	fma.rn.f32 	%f15, %f13, %f14, %f12;
	ld.shared.f32 	%f16, [%r5+8];
	ld.shared.f32 	%f17, [%r8+256];
	fma.rn.f32 	%f18, %f16, %f17, %f15;
	ld.shared.f32 	%f19, [%r5+12];
	ld.shared.f32 	%f20, [%r8+384];
	fma.rn.f32 	%f21, %f19, %f20, %f18;
	ld.shared.f32 	%f22, [%r5+16];
	ld.shared.f32 	%f23, [%r8+512];
	fma.rn.f32 	%f24, %f22, %f23, %f21;
	ld.shared.f32 	%f25, [%r5+20];
	ld.shared.f32 	%f26, [%r8+640];
	fma.rn.f32 	%f27, %f25, %f26, %f24;
	ld.shared.f32 	%f28, [%r5+24];
	ld.shared.f32 	%f29, [%r8+768];
	fma.rn.f32 	%f30, %f28, %f29, %f27;
	ld.shared.f32 	%f31, [%r5+28];
	ld.shared.f32 	%f32, [%r8+896];
	fma.rn.f32 	%f33, %f31, %f32, %f30;
	ld.shared.f32 	%f34, [%r5+32];
	ld.shared.f32 	%f35, [%r8+1024];
	fma.rn.f32 	%f36, %f34, %f35, %f33;
	ld.shared.f32 	%f37, [%r5+36];
	ld.shared.f32 	%f38, [%r8+1152];
	fma.rn.f32 	%f39, %f37, %f38, %f36;
	ld.shared.f32 	%f40, [%r5+40];
	ld.shared.f32 	%f41, [%r8+1280];
	fma.rn.f32 	%f42, %f40, %f41, %f39;
	ld.shared.f32 	%f43, [%r5+44];
	ld.shared.f32 	%f44, [%r8+1408];
	fma.rn.f32 	%f45, %f43, %f44, %f42;
	ld.shared.f32 	%f46, [%r5+48];
	ld.shared.f32 	%f47, [%r8+1536];
	fma.rn.f32 	%f48, %f46, %f47, %f45;
	ld.shared.f32 	%f49, [%r5+52];
	ld.shared.f32 	%f50, [%r8+1664];
	fma.rn.f32 	%f51, %f49, %f50, %f48;
	ld.shared.f32 	%f52, [%r5+56];
	ld.shared.f32 	%f53, [%r8+1792];
	fma.rn.f32 	%f54, %f52, %f53, %f51;
	ld.shared.f32 	%f55, [%r5+60];
	ld.shared.f32 	%f56, [%r8+1920];
	fma.rn.f32 	%f57, %f55, %f56, %f54;
	ld.shared.f32 	%f58, [%r5+64];
	ld.shared.f32 	%f59, [%r8+2048];
	fma.rn.f32 	%f60, %f58, %f59, %f57;
	ld.shared.f32 	%f61, [%r5+68];
	ld.shared.f32 	%f62, [%r8+2176];
	fma.rn.f32 	%f63, %f61, %f62, %f60;
	ld.shared.f32 	%f64, [%r5+72];
	ld.shared.f32 	%f65, [%r8+2304];
	fma.rn.f32 	%f66, %f64, %f65, %f63;
	ld.shared.f32 	%f67, [%r5+76];
	ld.shared.f32 	%f68, [%r8+2432];
	fma.rn.f32 	%f69, %f67, %f68, %f66;
	ld.shared.f32 	%f70, [%r5+80];
	ld.shared.f32 	%f71, [%r8+2560];
	fma.rn.f32 	%f72, %f70, %f71, %f69;
	ld.shared.f32 	%f73, [%r5+84];
	ld.shared.f32 	%f74, [%r8+2688];
	fma.rn.f32 	%f75, %f73, %f74, %f72;
	ld.shared.f32 	%f76, [%r5+88];
	ld.shared.f32 	%f77, [%r8+2816];
	fma.rn.f32 	%f78, %f76, %f77, %f75;
	ld.shared.f32 	%f79, [%r5+92];
	ld.shared.f32 	%f80, [%r8+2944];
	fma.rn.f32 	%f81, %f79, %f80, %f78;
	ld.shared.f32 	%f82, [%r5+96];
	ld.shared.f32 	%f83, [%r8+3072];
	fma.rn.f32 	%f84, %f82, %f83, %f81;
	ld.shared.f32 	%f85, [%r5+100];
	ld.shared.f32 	%f86, [%r8+3200];
	fma.rn.f32 	%f87, %f85, %f86, %f84;
	ld.shared.f32 	%f88, [%r5+104];
	ld.shared.f32 	%f89, [%r8+3328];
	fma.rn.f32 	%f90, %f88, %f89, %f87;
	ld.shared.f32 	%f91, [%r5+108];
	ld.shared.f32 	%f92, [%r8+3456];
	fma.rn.f32 	%f93, %f91, %f92, %f90;
	ld.shared.f32 	%f94, [%r5+112];
	ld.shared.f32 	%f95, [%r8+3584];
	fma.rn.f32 	%f96, %f94, %f95, %f93;
	ld.shared.f32 	%f97, [%r5+116];
	ld.shared.f32 	%f98, [%r8+3712];
	fma.rn.f32 	%f99, %f97, %f98, %f96;
	ld.shared.f32 	%f100, [%r5+120];
	ld.shared.f32 	%f101, [%r8+3840];
	fma.rn.f32 	%f102, %f100, %f101, %f99;
	ld.shared.f32 	%f103, [%r5+124];
	ld.shared.f32 	%f104, [%r8+3968];
	fma.rn.f32 	%f105, %f103, %f104, %f102;
	bar.sync 	0;
	add.s32 	%r41, %r41, 1;
	add.s32 	%r40, %r40, 32;
	add.s32 	%r39, %r39, 32;
	add.s32 	%r38, %r38, %r12;
	add.s32 	%r37, %r37, 32;
	setp.ne.s32 	%p7, %r41, 1;
	@%p7 bra 	$L__BB0_1;
	setp.ge.u32 	%p8, %r3, %r25;
	setp.ge.u32 	%p9, %r4, %r23;
	or.pred  	%p10, %p9, %p8;
	@%p10 bra 	$L__BB0_8;
	mad.lo.s32 	%r36, %r23, %r3, %r4;
	cvta.to.global.u64 	%rd10, %rd3;
	mul.wide.u32 	%rd11, %r36, 4;
	add.s64 	%rd12, %rd10, %rd11;
	st.global.f32 	[%rd12], %f105;
$L__BB0_8:
	ret;

}
	// .globl	_Z14im2colOnDevicejPfS_iiiiii
.visible .entry _Z14im2colOnDevicejPfS_iiiiii(
	.param .u32 _Z14im2colOnDevicejPfS_iiiiii_param_0,
	.param .u64 .ptr .align 1 _Z14im2colOnDevicejPfS_iiiiii_param_1,
	.param .u64 .ptr .align 1 _Z14im2colOnDevicejPfS_iiiiii_param_2,
	.param .u32 _Z14im2colOnDevicejPfS_iiiiii_param_3,
	.param .u32 _Z14im2colOnDevicejPfS_iiiiii_param_4,
	.param .u32 _Z14im2colOnDevicejPfS_iiiiii_param_5,
	.param .u32 _Z14im2colOnDevicejPfS_iiiiii_param_6,
	.param .u32 _Z14im2colOnDevicejPfS_iiiiii_param_7,
	.param .u32 _Z14im2colOnDevicejPfS_iiiiii_param_8
)
{
	.reg .pred 	%p<15>;
	.reg .b32 	%r<72>;
	.reg .b32 	%f<16>;
	.reg .b64 	%rd<22>;

	ld.param.u64 	%rd4, [_Z14im2colOnDevicejPfS_iiiiii_param_1];
	ld.param.u64 	%rd5, [_Z14im2colOnDevicejPfS_iiiiii_param_2];
	ld.param.u32 	%r38, [_Z14im2colOnDevicejPfS_iiiiii_param_3];
	ld.param.u32 	%r39, [_Z14im2colOnDevicejPfS_iiiiii_param_4];
	ld.param.u32 	%r42, [_Z14im2colOnDevicejPfS_iiiiii_param_5];
	ld.param.u32 	%r43, [_Z14im2colOnDevicejPfS_iiiiii_param_6];
	ld.param.u32 	%r40, [_Z14im2colOnDevicejPfS_iiiiii_param_7];
	ld.param.u32 	%r41, [_Z14im2colOnDevicejPfS_iiiiii_param_8];
	cvta.to.global.u64 	%rd1, %rd4;
	cvta.to.global.u64 	%rd2, %rd5;
	mov.u32 	%r44, %ctaid.x;
	mov.u32 	%r45, %ntid.x;
	mov.u32 	%r46, %tid.x;
	mad.lo.s32 	%r1, %r44, %r45, %r46;
	div.s32 	%r2, %r1, %r41;
	div.s32 	%r61, %r2, %r42;
	mul.lo.s32 	%r47, %r61, %r42;
	sub.s32 	%r4, %r2, %r47;
	setp.ge.s32 	%p1, %r61, %r43;
	setp.lt.s32 	%p2, %r42, 0;
	setp.lt.s32 	%p3, %r40, 1;
	or.pred  	%p4, %p2, %p3;
	or.pred  	%p5, %p4, %p1;
	@%p5 bra 	$L__BB1_15;
	rem.s32 	%r48, %r1, %r41;
	setp.lt.s32 	%p6, %r41, 0;
	mul.lo.s32 	%r5, %r48, %r38;
	mad.lo.s32 	%r6, %r2, %r41, %r48;
	@%p6 bra 	$L__BB1_15;
	and.b32  	%r7, %r40, 7;
	and.b32  	%r8, %r40, 3;
	and.b32  	%r9, %r40, 2147483640;
	and.b32  	%r10, %r40, 1;
	neg.s32 	%r11, %r9;
	add.s64 	%rd3, %rd1, 16;
	mul.lo.s32 	%r12, %r6, %r40;
	mov.b32 	%r60, 0;
$L__BB1_3:
	setp.lt.u32 	%p7, %r40, 8;
	add.s32 	%r51, %r61, %r5;
	mul.lo.s32 	%r15, %r51, %r39;
	add.s32 	%r52, %r12, %r60;
	mul.lo.s32 	%r16, %r52, %r40;
	mov.b32 	%r68, 0;
	mov.u32 	%r67, %r4;
	@%p7 bra 	$L__BB1_6;
	add.s32 	%r63, %r4, %r15;
	mov.u32 	%r62, %r16;
	mov.u32 	%r64, %r11;
	mov.u32 	%r67, %r4;
$L__BB1_5:
	.pragma "nounroll";
	mul.wide.s32 	%rd6, %r63, 4;
	add.s64 	%rd7, %rd2, %rd6;
	mul.wide.s32 	%rd8, %r62, 4;
	add.s64 	%rd9, %rd3, %rd8;
	ld.global.f32 	%f1, [%rd7];
	st.global.f32 	[%rd9+-16], %f1;
	ld.global.f32 	%f2, [%rd7+4];
	st.global.f32 	[%rd9+-12], %f2;
	ld.global.f32 	%f3, [%rd7+8];
	st.global.f32 	[%rd9+-8], %f3;
	ld.global.f32 	%f4, [%rd7+12];
	st.global.f32 	[%rd9+-4], %f4;
	ld.global.f32 	%f5, [%rd7+16];
	st.global.f32 	[%rd9], %f5;
	ld.global.f32 	%f6, [%rd7+20];
	st.global.f32 	[%rd9+4], %f6;
	ld.global.f32 	%f7, [%rd7+24];
	st.global.f32 	[%rd9+8], %f7;
	ld.global.f32 	%f8, [%rd7+28];
	st.global.f32 	[%rd9+12], %f8;
	add.s32 	%r67, %r67, 8;
	add.s32 	%r64, %r64, 8;
	add.s32 	%r63, %r63, 8;
	add.s32 	%r62, %r62, 8;
	setp.ne.s32 	%p8, %r64, 0;
	mov.u32 	%r68, %r9;
	@%p8 bra 	$L__BB1_5;
$L__BB1_6:
	setp.eq.s32 	%p9, %r7, 0;
	@%p9 bra 	$L__BB1_14;
	add.s32 	%r53, %r7, -1;
	setp.lt.u32 	%p10, %r53, 3;
	@%p10 bra 	$L__BB1_9;
	add.s32 	%r54, %r67, %r15;
	mul.wide.s32 	%rd10, %r54, 4;
	add.s64 	%rd11, %rd2, %rd10;
	ld.global.f32 	%f9, [%rd11];
	add.s32 	%r55, %r68, %r16;
	mul.wide.s32 	%rd12, %r55, 4;
	add.s64 	%rd13, %rd1, %rd12;
	st.global.f32 	[%rd13], %f9;
	ld.global.f32 	%f10, [%rd11+4];
	st.global.f32 	[%rd13+4], %f10;
	ld.global.f32 	%f11, [%rd11+8];
	st.global.f32 	[%rd13+8], %f11;
	ld.global.f32 	%f12, [%rd11+12];
	st.global.f32 	[%rd13+12], %f12;
	add.s32 	%r67, %r67, 4;
	add.s32 	%r68, %r68, 4;
$L__BB1_9:
	setp.eq.s32 	%p11, %r8, 0;
	@%p11 bra 	$L__BB1_14;
	setp.eq.s32 	%p12, %r8, 1;
	@%p12 bra 	$L__BB1_12;
	add.s32 	%r56, %r67, %r15;
	mul.wide.s32 	%rd14, %r56, 4;
	add.s64 	%rd15, %rd2, %rd14;
	ld.global.f32 	%f13, [%rd15];
	add.s32 	%r57, %r68, %r16;
	mul.wide.s32 	%rd16, %r57, 4;
	add.s64 	%rd17, %rd1, %rd16;
	st.global.f32 	[%rd17], %f13;
	ld.global.f32 	%f14, [%rd15+4];
	st.global.f32 	[%rd17+4], %f14;
	add.s32 	%r67, %r67, 2;
	add.s32 	%r68, %r68, 2;
$L__BB1_12:
	setp.eq.s32 	%p13, %r10, 0;
	@%p13 bra 	$L__BB1_14;
	add.s32 	%r58, %r67, %r15;
	mul.wide.s32 	%rd18, %r58, 4;
	add.s64 	%rd19, %rd2, %rd18;
	ld.global.f32 	%f15, [%rd19];
	add.s32 	%r59, %r68, %r16;
	mul.wide.s32 	%rd20, %r59, 4;
	add.s64 	%rd21, %rd1, %rd20;
	st.global.f32 	[%rd21], %f15;
$L__BB1_14:
	add.s32 	%r61, %r61, 1;
	add.s32 	%r60, %r60, 1;
	setp.ne.s32 	%p14, %r60, %r40;
	@%p14 bra 	$L__BB1_3;
$L__BB1_15:
	ret;

}


// ===== COMPILED SASS (sm_100) =====

	.target	sm_100

	.elftype	@"ET_EXEC"


//--------------------- .note.nv.tkinfo           --------------------------
	.section	.note.nv.tkinfo,"",@"SHT_NOTE"
	.sectionflags	@"SHF_NOTE_NV_TKINFO"
	.tkinfo
        /*0018*/ 	.word	0x00000002
        /*0030*/ 	.string	""
        /*0030*/ 	.string	"ptxas"
        /*0030*/ 	.string	"Cuda compilation tools, release 13.0, V13.0.88"
        /*0030*/ 	.string	"Build cuda_13.0.r13.0/compiler.36424714_0"
        /*0030*/ 	.string	"-arch sm_100 -m 64 "



//--------------------- .note.nv.cuinfo           --------------------------
	.section	.note.nv.cuinfo,"",@"SHT_NOTE"
	.sectionflags	@"SHF_NOTE_NV_CUINFO"
        /*0018*/ 	.short	0x0002
        /*001a*/ 	.short	0x0064
        /*001c*/ 	.short	0x0082
	.zero		2


//--------------------- .nv.info                  --------------------------
	.section	.nv.info,"",@"SHT_CUDA_INFO"
	.align	4


	//----- nvinfo : EIATTR_REGCOUNT
	.align		4
        /*0000*/ 	.byte	0x04, 0x2f
        /*0002*/ 	.short	(.L_1 - .L_0)
	.align		4
.L_0:
        /*0004*/ 	.word	index@(_Z11matrix_multPfjjS_jjS_)
        /*0008*/ 	.word	0x00000020


	//----- nvinfo : EIATTR_FRAME_SIZE
	.align		4
.L_1:
        /*000c*/ 	.byte	0x04, 0x11
        /*000e*/ 	.short	(.L_3 - .L_2)
	.align		4
.L_2:
        /*0010*/ 	.word	index@(_Z11matrix_multPfjjS_jjS_)
        /*0014*/ 	.word	0x00000000


	//----- nvinfo : EIATTR_REGCOUNT
	.align		4
.L_3:
        /*0018*/ 	.byte	0x04, 0x2f
        /*001a*/ 	.short	(.L_5 - .L_4)
	.align		4
.L_4:
        /*001c*/ 	.word	index@(_Z14im2colOnDevicejPfS_iiiiii)
        /*0020*/ 	.word	0x00000020


	//----- nvinfo : EIATTR_FRAME_SIZE
	.align		4
.L_5:
        /*0024*/ 	.byte	0x04, 0x11
        /*0026*/ 	.short	(.L_7 - .L_6)
	.align		4
.L_6:
        /*0028*/ 	.word	index@(_Z14im2colOnDevicejPfS_iiiiii)
        /*002c*/ 	.word	0x00000000


	//----- nvinfo : EIATTR_MIN_STACK_SIZE
	.align		4
.L_7:
        /*0030*/ 	.byte	0x04, 0x12
        /*0032*/ 	.short	(.L_9 - .L_8)
	.align		4
.L_8:
        /*0034*/ 	.word	index@(_Z14im2colOnDevicejPfS_iiiiii)
        /*0038*/ 	.word	0x00000000


	//----- nvinfo : EIATTR_MIN_STACK_SIZE
	.align		4
.L_9:
        /*003c*/ 	.byte	0x04, 0x12
        /*003e*/ 	.short	(.L_11 - .L_10)
	.align		4
.L_10:
        /*0040*/ 	.word	index@(_Z11matrix_multPfjjS_jjS_)
        /*0044*/ 	.word	0x00000000
.L_11:


//--------------------- .nv.compat                --------------------------
	.section	.nv.compat,"",@"SHT_CUDA_COMPAT_INFO"
	.align	4
        /*0000*/ 	.byte	0x02, 0x09, 0x00, 0x00, 0x02, 0x02, 0x01, 0x00, 0x02, 0x05, 0x05, 0x00, 0x03, 0x07, 0x01, 0x01
        /*0010*/ 	.byte	0x02, 0x03, 0x00, 0x00, 0x02, 0x06, 0x01, 0x00, 0x04, 0x0b, 0x08, 0x00, 0x09, 0x00, 0x00, 0x00
        /*0020*/ 	.byte	0x00, 0x00, 0x00, 0x00


//--------------------- .nv.info._Z14im2colOnDevicejPfS_iiiiii --------------------------
	.section	.nv.info._Z14im2colOnDevicejPfS_iiiiii,"",@"SHT_CUDA_INFO"
	.sectionflags	@""
	.align	4


	//----- nvinfo : EIATTR_CUDA_API_VERSION
	.align		4
        /*0000*/ 	.byte	0x04, 0x37
        /*0002*/ 	.short	(.L_13 - .L_12)
.L_12:
        /*0004*/ 	.word	0x00000082


	//----- nvinfo : EIATTR_KPARAM_INFO
	.align		4
.L_13:
        /*0008*/ 	.byte	0x04, 0x17
        /*000a*/ 	.short	(.L_15 - .L_14)
.L_14:
        /*000c*/ 	.word	0x00000000
        /*0010*/ 	.short	0x0008
        /*0012*/ 	.short	0x002c
        /*0014*/ 	.byte	0x00, 0xf0, 0x11, 0x00


	//----- nvinfo : EIATTR_KPARAM_INFO
	.align		4
.L_15:
        /*0018*/ 	.byte	0x04, 0x17
        /*001a*/ 	.short	(.L_17 - .L_16)
.L_16:
        /*001c*/ 	.word	0x00000000
        /*0020*/ 	.short	0x0007
        /*0022*/ 	.short	0x0028
        /*0024*/ 	.byte	0x00, 0xf0, 0x11, 0x00


	//----- nvinfo : EIATTR_KPARAM_INFO
	.align		4
.L_17:
        /*0028*/ 	.byte	0x04, 0x17
        /*002a*/ 	.short	(.L_19 - .L_18)
.L_18:
        /*002c*/ 	.word	0x00000000
        /*0030*/ 	.short	0x0006
        /*0032*/ 	.short	0x0024
        /*0034*/ 	.byte	0x00, 0xf0, 0x11, 0x00


	//----- nvinfo : EIATTR_KPARAM_INFO
	.align		4
.L_19:
        /*0038*/ 	.byte	0x04, 0x17
        /*003a*/ 	.short	(.L_21 - .L_20)
.L_20:
        /*003c*/ 	.word	0x00000000
        /*0040*/ 	.short	0x0005
        /*0042*/ 	.short	0x0020
        /*0044*/ 	.byte	0x00, 0xf0, 0x11, 0x00


	//----- nvinfo : EIATTR_KPARAM_INFO
	.align		4
.L_21:
        /*0048*/ 	.byte	0x04, 0x17
        /*004a*/ 	.short	(.L_23 - .L_22)
.L_22:
        /*004c*/ 	.word	0x00000000
        /*0050*/ 	.short	0x0004
        /*0052*/ 	.short	0x001c
        /*0054*/ 	.byte	0x00, 0xf0, 0x11, 0x00


	//----- nvinfo : EIATTR_KPARAM_INFO
	.align		4
.L_23:
        /*0058*/ 	.byte	0x04, 0x17
        /*005a*/ 	.short	(.L_25 - .L_24)
.L_24:
        /*005c*/ 	.word	0x00000000
        /*0060*/ 	.short	0x0003
        /*0062*/ 	.short	0x0018
        /*0064*/ 	.byte	0x00, 0xf0, 0x11, 0x00


	//----- nvinfo : EIATTR_KPARAM_INFO
	.align		4
.L_25:
        /*0068*/ 	.byte	0x04, 0x17
        /*006a*/ 	.short	(.L_27 - .L_26)
.L_26:
        /*006c*/ 	.word	0x00000000
        /*0070*/ 	.short	0x0002
        /*0072*/ 	.short	0x0010
        /*0074*/ 	.byte	0x00, 0xf5, 0x21, 0x00


	//----- nvinfo : EIATTR_KPARAM_INFO
	.align		4
.L_27:
        /*0078*/ 	.byte	0x04, 0x17
        /*007a*/ 	.short	(.L_29 - .L_28)
.L_28:
        /*007c*/ 	.word	0x00000000
        /*0080*/ 	.short	0x0001
        /*0082*/ 	.short	0x0008
        /*0084*/ 	.byte	0x00, 0xf5, 0x21, 0x00


	//----- nvinfo : EIATTR_KPARAM_INFO
	.align		4
.L_29:
        /*0088*/ 	.byte	0x04, 0x17
        /*008a*/ 	.short	(.L_31 - .L_30)
.L_30:
        /*008c*/ 	.word	0x00000000
        /*0090*/ 	.short	0x0000
        /*0092*/ 	.short	0x0000
        /*0094*/ 	.byte	0x00, 0xf0, 0x11, 0x00


	//----- nvinfo : EIATTR_SPARSE_MMA_MASK
	.align		4
.L_31:
        /*0098*/ 	.byte	0x03, 0x50
        /*009a*/ 	.short	0x0000


	//----- nvinfo : EIATTR_MAXREG_COUNT
	.align		4
        /*009c*/ 	.byte	0x03, 0x1b
        /*009e*/ 	.short	0x00ff


	//----- nvinfo : EIATTR_MERCURY_ISA_VERSION
	.align		4
        /*00a0*/ 	.byte	0x03, 0x5f
        /*00a2*/ 	.short	0x0101


	//----- nvinfo : EIATTR_VRC_CTA_INIT_COUNT
	.align		4
        /*00a4*/ 	.byte	0x02, 0x4a
	.zero		1
	.zero		1


	//----- nvinfo : EIATTR_EXIT_INSTR_OFFSETS
	.align		4
        /*00a8*/ 	.byte	0x04, 0x1c
        /*00aa*/ 	.short	(.L_33 - .L_32)


	//   ....[0]....
.L_32:
        /*00ac*/ 	.word	0x000003d0


	//   ....[1]....
        /*00b0*/ 	.word	0x00000400


	//   ....[2]....
        /*00b4*/ 	.word	0x00000b00


	//----- nvinfo : EIATTR_CBANK_PARAM_SIZE
	.align		4
.L_33:
        /*00b8*/ 	.byte	0x03, 0x19
        /*00ba*/ 	.short	0x0030


	//----- nvinfo : EIATTR_PARAM_CBANK
	.align		4
        /*00bc*/ 	.byte	0x04, 0x0a
        /*00be*/ 	.short	(.L_35 - .L_34)
	.align		4
.L_34:
        /*00c0*/ 	.word	index@(.nv.constant0._Z14im2colOnDevicejPfS_iiiiii)
        /*00c4*/ 	.short	0x0380
        /*00c6*/ 	.short	0x0030


	//----- nvinfo : EIATTR_SW_WAR
	.align		4
.L_35:
        /*00c8*/ 	.byte	0x04, 0x36
        /*00ca*/ 	.short	(.L_37 - .L_36)
.L_36:
        /*00cc*/ 	.word	0x00000008
.L_37:


//--------------------- .nv.info._Z11matrix_multPfjjS_jjS_ --------------------------
	.section	.nv.info._Z11matrix_multPfjjS_jjS_,"",@"SHT_CUDA_INFO"
	.sectionflags	@""
	.align	4


	//----- nvinfo : EIATTR_CUDA_API_VERSION
	.align		4
        /*0000*/ 	.byte	0x04, 0x37
        /*0002*/ 	.short	(.L_39 - .L_38)
.L_38:
        /*0004*/ 	.word	0x00000082


	//----- nvinfo : EIATTR_KPARAM_INFO
	.align		4
.L_39:
        /*0008*/ 	.byte	0x04, 0x17
        /*000a*/ 	.short	(.L_41 - .L_40)
.L_40:
        /*000c*/ 	.word	0x00000000
        /*0010*/ 	.short	0x0006
        /*0012*/ 	.short	0x0020
        /*0014*/ 	.byte	0x00, 0xf5, 0x21, 0x00


	//----- nvinfo : EIATTR_KPARAM_INFO
	.align		4
.L_41:
        /*0018*/ 	.byte	0x04, 0x17
        /*001a*/ 	.short	(.L_43 - .L_42)
.L_42:
        /*001c*/ 	.word	0x00000000
        /*0020*/ 	.short	0x0005
        /*0022*/ 	.short	0x001c
        /*0024*/ 	.byte	0x00, 0xf0, 0x11, 0x00


	//----- nvinfo : EIATTR_KPARAM_INFO
	.align		4
.L_43:
        /*0028*/ 	.byte	0x04, 0x17
        /*002a*/ 	.short	(.L_45 - .L_44)
.L_44:
        /*002c*/ 	.word	0x00000000
        /*0030*/ 	.short	0x0004
        /*0032*/ 	.short	0x0018
        /*0034*/ 	.byte	0x00, 0xf0, 0x11, 0x00


	//----- nvinfo : EIATTR_KPARAM_INFO
	.align		4
.L_45:
        /*0038*/ 	.byte	0x04, 0x17
        /*003a*/ 	.short	(.L_47 - .L_46)
.L_46:
        /*003c*/ 	.word	0x00000000
        /*0040*/ 	.short	0x0003
        /*0042*/ 	.short	0x0010
        /*0044*/ 	.byte	0x00, 0xf5, 0x21, 0x00


	//----- nvinfo : EIATTR_KPARAM_INFO
	.align		4
.L_47:
        /*0048*/ 	.byte	0x04, 0x17
        /*004a*/ 	.short	(.L_49 - .L_48)
.L_48:
        /*004c*/ 	.word	0x00000000
        /*0050*/ 	.short	0x0002
        /*0052*/ 	.short	0x000c
        /*0054*/ 	.byte	0x00, 0xf0, 0x11, 0x00


	//----- nvinfo : EIATTR_KPARAM_INFO
	.align		4
.L_49:
        /*0058*/ 	.byte	0x04, 0x17
        /*005a*/ 	.short	(.L_51 - .L_50)
.L_50:
        /*005c*/ 	.word	0x00000000
        /*0060*/ 	.short	0x0001
        /*0062*/ 	.short	0x0008
        /*0064*/ 	.byte	0x00, 0xf0, 0x11, 0x00


	//----- nvinfo : EIATTR_KPARAM_INFO
	.align		4
.L_51:
        /*0068*/ 	.byte	0x04, 0x17
        /*006a*/ 	.short	(.L_53 - .L_52)
.L_52:
        /*006c*/ 	.word	0x00000000
        /*0070*/ 	.short	0x0000
        /*0072*/ 	.short	0x0000
        /*0074*/ 	.byte	0x00, 0xf5, 0x21, 0x00


	//----- nvinfo : EIATTR_SPARSE_MMA_MASK
	.align		4
.L_53:
        /*0078*/ 	.byte	0x03, 0x50
        /*007a*/ 	.short	0x0000


	//----- nvinfo : EIATTR_MAXREG_COUNT
	.align		4
        /*007c*/ 	.byte	0x03, 0x1b
        /*007e*/ 	.short	0x00ff


	//----- nvinfo : EIATTR_NUM_BARRIERS
	.align		4
        /*0080*/ 	.byte	0x02, 0x4c
        /*0082*/ 	.byte	0x01
	.zero		1


	//----- nvinfo : EIATTR_MERCURY_ISA_VERSION
	.align		4
        /*0084*/ 	.byte	0x03, 0x5f
        /*0086*/ 	.short	0x0101


	//----- nvinfo : EIATTR_VRC_CTA_INIT_COUNT
	.align		4
        /*0088*/ 	.byte	0x02, 0x4a
	.zero		1
	.zero		1


	//----- nvinfo : EIATTR_EXIT_INSTR_OFFSETS
	.align		4
        /*008c*/ 	.byte	0x04, 0x1c
        /*008e*/ 	.short	(.L_55 - .L_54)


	//   ....[0]....
.L_54:
        /*0090*/ 	.word	0x00000800


	//   ....[1]....
        /*0094*/ 	.word	0x00000850


	//----- nvinfo : EIATTR_CBANK_PARAM_SIZE
	.align		4
.L_55:
        /*0098*/ 	.byte	0x03, 0x19
        /*009a*/ 	.short	0x0028


	//----- nvinfo : EIATTR_PARAM_CBANK
	.align		4
        /*009c*/ 	.byte	0x04, 0x0a
        /*009e*/ 	.short	(.L_57 - .L_56)
	.align		4
.L_56:
        /*00a0*/ 	.word	index@(.nv.constant0._Z11matrix_multPfjjS_jjS_)
        /*00a4*/ 	.short	0x0380
        /*00a6*/ 	.short	0x0028


	//----- nvinfo : EIATTR_SW_WAR
	.align		4
.L_57:
        /*00a8*/ 	.byte	0x04, 0x36
        /*00aa*/ 	.short	(.L_59 - .L_58)
.L_58:
        /*00ac*/ 	.word	0x00000008
.L_59:


//--------------------- .nv.callgraph             --------------------------
	.section	.nv.callgraph,"",@"SHT_CUDA_CALLGRAPH"
	.align	4
	.sectionentsize	8
	.align		4
        /*0000*/ 	.word	0x00000000
	.align		4
        /*0004*/ 	.word	0xffffffff
	.align		4
        /*0008*/ 	.word	0x00000000
	.align		4
        /*000c*/ 	.word	0xfffffffe
	.align		4
        /*0010*/ 	.word	0x00000000
	.align		4
        /*0014*/ 	.word	0xfffffffd
	.align		4
        /*0018*/ 	.word	0x00000000
	.align		4
        /*001c*/ 	.word	0xfffffffc


//--------------------- .text._Z14im2colOnDevicejPfS_iiiiii --------------------------
	.section	.text._Z14im2colOnDevicejPfS_iiiiii,"ax",@progbits
	.align	128
        .global         _Z14im2colOnDevicejPfS_iiiiii
        .type           _Z14im2colOnDevicejPfS_iiiiii,@function
        .size           _Z14im2colOnDevicejPfS_iiiiii,(.L_x_8 - _Z14im2colOnDevicejPfS_iiiiii)
        .other          _Z14im2colOnDevicejPfS_iiiiii,@"STO_CUDA_ENTRY STV_DEFAULT"
_Z14im2colOnDevicejPfS_iiiiii:
.text._Z14im2colOnDevicejPfS_iiiiii:
[----:B------:R-:W-:Y:S08]  /*0000*/  LDC R1, c[0x0][0x37c] ;  /* 0x0000df00ff017b82 */ /* 0x000ff00000000800 */
[----:B------:R-:W0:Y:S01]  /*0010*/  LDC R5, c[0x0][0x3ac] ;  /* 0x0000eb00ff057b82 */ /* 0x000e220000000800 */
[----:B------:R-:W1:Y:S07]  /*0020*/  S2R R9, SR_TID.X ;  /* 0x0000000000097919 */ /* 0x000e6e0000002100 */
[----:B------:R-:W1:Y:S08]  /*0030*/  S2UR UR4, SR_CTAID.X ;  /* 0x00000000000479c3 */ /* 0x000e700000002500 */
[----:B------:R-:W1:Y:S01]  /*0040*/  LDC R2, c[0x0][0x360] ;  /* 0x0000d800ff027b82 */ /* 0x000e620000000800 */
[----:B0-----:R-:W-:-:S07]  /*0050*/  IABS R0, R5 ;  /* 0x0000000500007213 */ /* 0x001fce0000000000 */
[----:B------:R-:W0:Y:S01]  /*0060*/  LDC R4, c[0x0][0x3a0] ;  /* 0x0000e800ff047b82 */ /* 0x000e220000000800 */
[----:B------:R-:W2:Y:S01]  /*0070*/  I2F.RP R3, R0 ;  /* 0x0000000000037306 */ /* 0x000ea20000209400 */
[----:B-1----:R-:W-:Y:S01]  /*0080*/  IMAD R2, R2, UR4, R9 ;  /* 0x0000000402027c24 */ /* 0x002fe2000f8e0209 */
[----:B------:R-:W1:Y:S06]  /*0090*/  LDCU UR4, c[0x0][0x3a4] ;  /* 0x00007480ff0477ac */ /* 0x000e6c0008000800 */
[----:B--2---:R-:W2:Y:S01]  /*00a0*/  MUFU.RCP R3, R3 ;  /* 0x0000000300037308 */ /* 0x004ea20000001000 */
[----:B------:R-:W-:Y:S01]  /*00b0*/  IABS R8, R2 ;  /* 0x0000000200087213 */ /* 0x000fe20000000000 */
[----:B--2---:R-:W-:Y:S01]  /*00c0*/  VIADD R6, R3, 0xffffffe ;  /* 0x0ffffffe03067836 */ /* 0x004fe20000000000 */
[----:B0-----:R-:W-:-:S05]  /*00d0*/  IABS R3, R4 ;  /* 0x0000000400037213 */ /* 0x001fca0000000000 */
[----:B------:R0:W2:Y:S08]  /*00e0*/  F2I.FTZ.U32.TRUNC.NTZ R7, R6 ;  /* 0x0000000600077305 */ /* 0x0000b0000021f000 */
[----:B------:R-:W3:Y:S01]  /*00f0*/  I2F.RP R10, R3 ;  /* 0x00000003000a7306 */ /* 0x000ee20000209400 */
[----:B0-----:R-:W-:Y:S02]  /*0100*/  HFMA2 R6, -RZ, RZ, 0, 0 ;  /* 0x00000000ff067431 */ /* 0x001fe400000001ff */
[----:B--2---:R-:W-:-:S04]  /*0110*/  IMAD.MOV R11, RZ, RZ, -R7 ;  /* 0x000000ffff0b7224 */ /* 0x004fc800078e0a07 */
[----:B------:R-:W-:Y:S01]  /*0120*/  IMAD R9, R11, R0, RZ ;  /* 0x000000000b097224 */ /* 0x000fe200078e02ff */
[----:B------:R-:W-:-:S03]  /*0130*/  LOP3.LUT R11, RZ, R5, RZ, 0x33, !PT ;  /* 0x00000005ff0b7212 */ /* 0x000fc600078e33ff */
[----:B------:R-:W-:Y:S01]  /*0140*/  IMAD.HI.U32 R7, R7, R9, R6 ;  /* 0x0000000907077227 */ /* 0x000fe200078e0006 */
[----:B---3--:R-:W0:Y:S03]  /*0150*/  MUFU.RCP R10, R10 ;  /* 0x0000000a000a7308 */ /* 0x008e260000001000 */
[----:B------:R-:W-:Y:S01]  /*0160*/  IMAD.MOV.U32 R9, RZ, RZ, R8 ;  /* 0x000000ffff097224 */ /* 0x000fe200078e0008 */
[----:B------:R-:W-:-:S03]  /*0170*/  LOP3.LUT R8, R2, R5, RZ, 0x3c, !PT ;  /* 0x0000000502087212 */ /* 0x000fc600078e3cff */
[----:B------:R-:W-:Y:S01]  /*0180*/  IMAD.HI.U32 R6, R7, R9, RZ ;  /* 0x0000000907067227 */ /* 0x000fe200078e00ff */
[----:B------:R-:W-:-:S03]  /*0190*/  ISETP.GE.AND P2, PT, R8, RZ, PT ;  /* 0x000000ff0800720c */ /* 0x000fc60003f46270 */
[----:B------:R-:W-:-:S04]  /*01a0*/  IMAD.MOV R7, RZ, RZ, -R6 ;  /* 0x000000ffff077224 */ /* 0x000fc800078e0a06 */
[----:B------:R-:W-:Y:S02]  /*01b0*/  IMAD R9, R0, R7, R9 ;  /* 0x0000000700097224 */ /* 0x000fe400078e0209 */
[----:B0-----:R-:W-:Y:S02]  /*01c0*/  VIADD R7, R10, 0xffffffe ;  /* 0x0ffffffe0a077836 */ /* 0x001fe40000000000 */
[----:B------:R-:W0:Y:S01]  /*01d0*/  LDC R10, c[0x0][0x3a8] ;  /* 0x0000ea00ff0a7b82 */ /* 0x000e220000000800 */
[----:B------:R-:W-:-:S03]  /*01e0*/  ISETP.GT.U32.AND P1, PT, R0, R9, PT ;  /* 0x000000090000720c */ /* 0x000fc60003f24070 */
[----:B------:R-:W2:Y:S10]  /*01f0*/  F2I.FTZ.U32.TRUNC.NTZ R7, R7 ;  /* 0x0000000700077305 */ /* 0x000eb4000021f000 */
[----:B------:R-:W-:Y:S01]  /*0200*/  @!P1 IADD3 R9, PT, PT, R9, -R0, RZ ;  /* 0x8000000009099210 */ /* 0x000fe20007ffe0ff */
[----:B------:R-:W-:Y:S01]  /*0210*/  @!P1 VIADD R6, R6, 0x1 ;  /* 0x0000000106069836 */ /* 0x000fe20000000000 */
[----:B------:R-:W-:-:S02]  /*0220*/  ISETP.NE.AND P1, PT, R5, RZ, PT ;  /* 0x000000ff0500720c */ /* 0x000fc40003f25270 */
[----:B------:R-:W-:Y:S01]  /*0230*/  ISETP.GE.U32.AND P0, PT, R9, R0, PT ;  /* 0x000000000900720c */ /* 0x000fe20003f06070 */
[----:B--2---:R-:W-:-:S04]  /*0240*/  IMAD.MOV R8, RZ, RZ, -R7 ;  /* 0x000000ffff087224 */ /* 0x004fc800078e0a07 */
[----:B------:R-:W-:-:S08]  /*0250*/  IMAD R13, R8, R3, RZ ;  /* 0x00000003080d7224 */ /* 0x000fd000078e02ff */
[----:B------:R-:W-:-:S05]  /*0260*/  @P0 IADD3 R6, PT, PT, R6, 0x1, RZ ;  /* 0x0000000106060810 */ /* 0x000fca0007ffe0ff */
[----:B------:R-:W-:-:S05]  /*0270*/  @!P2 IMAD.MOV R6, RZ, RZ, -R6 ;  /* 0x000000ffff06a224 */ /* 0x000fca00078e0a06 */
[----:B------:R-:W-:Y:S02]  /*0280*/  SEL R15, R11, R6, !P1 ;  /* 0x000000060b0f7207 */ /* 0x000fe40004800000 */
[----:B------:R-:W-:Y:S02]  /*0290*/  MOV R6, RZ ;  /* 0x000000ff00067202 */ /* 0x000fe40000000f00 */
[----:B------:R-:W-:-:S03]  /*02a0*/  IABS R8, R15 ;  /* 0x0000000f00087213 */ /* 0x000fc60000000000 */
[----:B------:R-:W-:-:S06]  /*02b0*/  IMAD.HI.U32 R6, R7, R13, R6 ;  /* 0x0000000d07067227 */ /* 0x000fcc00078e0006 */
[----:B------:R-:W-:-:S04]  /*02c0*/  IMAD.HI.U32 R6, R6, R8, RZ ;  /* 0x0000000806067227 */ /* 0x000fc800078e00ff */
[----:B------:R-:W-:-:S04]  /*02d0*/  IMAD.MOV R7, RZ, RZ, -R6 ;  /* 0x000000ffff077224 */ /* 0x000fc800078e0a06 */
[----:B------:R-:W-:-:S05]  /*02e0*/  IMAD R8, R3, R7, R8 ;  /* 0x0000000703087224 */ /* 0x000fca00078e0208 */
[----:B------:R-:W-:-:S13]  /*02f0*/  ISETP.GT.U32.AND P2, PT, R3, R8, PT ;  /* 0x000000080300720c */ /* 0x000fda0003f44070 */
[----:B------:R-:W-:Y:S01]  /*0300*/  @!P2 IMAD.IADD R8, R8, 0x1, -R3 ;  /* 0x000000010808a824 */ /* 0x000fe200078e0a03 */
[----:B------:R-:W-:Y:S02]  /*0310*/  @!P2 IADD3 R6, PT, PT, R6, 0x1, RZ ;  /* 0x000000010606a810 */ /* 0x000fe40007ffe0ff */
[----:B------:R-:W-:Y:S02]  /*0320*/  ISETP.NE.AND P2, PT, R4, RZ, PT ;  /* 0x000000ff0400720c */ /* 0x000fe40003f45270 */
[----:B------:R-:W-:Y:S02]  /*0330*/  ISETP.GE.U32.AND P0, PT, R8, R3, PT ;  /* 0x000000030800720c */ /* 0x000fe40003f06070 */
[----:B------:R-:W-:-:S04]  /*0340*/  LOP3.LUT R3, R15, R4, RZ, 0x3c, !PT ;  /* 0x000000040f037212 */ /* 0x000fc800078e3cff */
[----:B------:R-:W-:-:S07]  /*0350*/  ISETP.GE.AND P3, PT, R3, RZ, PT ;  /* 0x000000ff0300720c */ /* 0x000fce0003f66270 */
[----:B------:R-:W-:Y:S01]  /*0360*/  @P0 VIADD R6, R6, 0x1 ;  /* 0x0000000106060836 */ /* 0x000fe20000000000 */
[----:B0-----:R-:W-:-:S03]  /*0370*/  ISETP.GE.AND P0, PT, R10, 0x1, PT ;  /* 0x000000010a00780c */ /* 0x001fc60003f06270 */
[----:B------:R-:W-:Y:S01]  /*0380*/  IMAD.MOV.U32 R7, RZ, RZ, R6 ;  /* 0x000000ffff077224 */ /* 0x000fe200078e0006 */
[----:B------:R-:W-:-:S04]  /*0390*/  ISETP.LT.OR P0, PT, R4, RZ, !P0 ;  /* 0x000000ff0400720c */ /* 0x000fc80004701670 */
[----:B------:R-:W-:Y:S02]  /*03a0*/  @!P3 IADD3 R7, PT, PT, -R7, RZ, RZ ;  /* 0x000000ff0707b210 */ /* 0x000fe40007ffe1ff */
[----:B------:R-:W-:-:S04]  /*03b0*/  @!P2 LOP3.LUT R7, RZ, R4, RZ, 0x33, !PT ;  /* 0x00000004ff07a212 */ /* 0x000fc800078e33ff */
[----:B-1----:R-:W-:-:S13]  /*03c0*/  ISETP.GE.OR P0, PT, R7, UR4, P0 ;  /* 0x0000000407007c0c */ /* 0x002fda0008706670 */
[----:B------:R-:W-:Y:S05]  /*03d0*/  @P0 EXIT ;  /* 0x000000000000094d */ /* 0x000fea0003800000 */
[----:B------:R-:W-:Y:S02]  /*03e0*/  ISETP.GE.AND P0, PT, R5, RZ, PT ;  /* 0x000000ff0500720c */ /* 0x000fe40003f06270 */
[----:B------:R-:W-:-:S11]  /*03f0*/  ISETP.GE.AND P2, PT, R2, RZ, PT ;  /* 0x000000ff0200720c */ /* 0x000fd60003f46270 */
[----:B------:R-:W-:Y:S05]  /*0400*/  @!P0 EXIT ;  /* 0x000000000000894d */ /* 0x000fea0003800000 */
[-C--:B------:R-:W-:Y:S01]  /*0410*/  ISETP.GT.U32.AND P0, PT, R0, R9.reuse, PT ;  /* 0x000000090000720c */ /* 0x080fe20003f04070 */
[----:B------:R-:W-:Y:S01]  /*0420*/  IMAD.IADD R0, R9, 0x1, -R0 ;  /* 0x0000000109007824 */ /* 0x000fe200078e0a00 */
[----:B------:R-:W0:Y:S01]  /*0430*/  LDCU.64 UR6, c[0x0][0x388] ;  /* 0x00007100ff0677ac */ /* 0x000e220008000a00 */
[----:B------:R-:W-:Y:S02]  /*0440*/  IADD3 R3, PT, PT, -R7, RZ, RZ ;  /* 0x000000ff07037210 */ /* 0x000fe40007ffe1ff */
[----:B------:R-:W-:Y:S01]  /*0450*/  LOP3.LUT R6, R10, 0x7ffffff8, RZ, 0xc0, !PT ;  /* 0x7ffffff80a067812 */ /* 0x000fe200078ec0ff */
[----:B------:R-:W1:Y:S01]  /*0460*/  LDCU.64 UR8, c[0x0][0x358] ;  /* 0x00006b00ff0877ac */ /* 0x000e620008000a00 */
[----:B------:R-:W-:Y:S01]  /*0470*/  SEL R0, R0, R9, !P0 ;  /* 0x0000000900007207 */ /* 0x000fe20004000000 */
[----:B------:R-:W-:Y:S01]  /*0480*/  IMAD R4, R4, R3, R15 ;  /* 0x0000000304047224 */ /* 0x000fe200078e020f */
[C---:B------:R-:W-:Y:S01]  /*0490*/  LOP3.LUT R13, R10.reuse, 0x7, RZ, 0xc0, !PT ;  /* 0x000000070a0d7812 */ /* 0x040fe200078ec0ff */
[----:B------:R-:W-:Y:S01]  /*04a0*/  IMAD.MOV R9, RZ, RZ, -R6 ;  /* 0x000000ffff097224 */ /* 0x000fe200078e0a06 */
[----:B------:R-:W-:Y:S01]  /*04b0*/  LOP3.LUT R8, R10, 0x3, RZ, 0xc0, !PT ;  /* 0x000000030a087812 */ /* 0x000fe200078ec0ff */
[----:B------:R-:W-:Y:S01]  /*04c0*/  @!P2 IMAD.MOV R0, RZ, RZ, -R0 ;  /* 0x000000ffff00a224 */ /* 0x000fe200078e0a00 */
[----:B------:R-:W-:-:S04]  /*04d0*/  UMOV UR4, URZ ;  /* 0x000000ff00047c82 */ /* 0x000fc80008000000 */
[----:B------:R-:W-:Y:S01]  /*04e0*/  SEL R0, R11, R0, !P1 ;  /* 0x000000000b007207 */ /* 0x000fe20004800000 */
[----:B0-----:R-:W-:-:S04]  /*04f0*/  UIADD3 UR5, UP0, UPT, UR6, 0x10, URZ ;  /* 0x0000001006057890 */ /* 0x001fc8000ff1e0ff */
[----:B------:R-:W-:Y:S01]  /*0500*/  IMAD R5, R15, R5, R0 ;  /* 0x000000050f057224 */ /* 0x000fe200078e0200 */
[----:B-1----:R-:W-:-:S12]  /*0510*/  UIADD3.X UR6, UPT, UPT, URZ, UR7, URZ, UP0, !UPT ;  /* 0x00000007ff067290 */ /* 0x002fd800087fe4ff */
.L_x_4:
[----:B0-----:R-:W0:Y:S01]  /*0520*/  LDC R10, c[0x0][0x3a8] ;  /* 0x0000ea00ff0a7b82 */ /* 0x001e220000000800 */
[----:B------:R-:W1:Y:S01]  /*0530*/  LDCU UR7, c[0x0][0x398] ;  /* 0x00007300ff0777ac */ /* 0x000e620008000800 */
[----:B------:R-:W-:Y:S02]  /*0540*/  HFMA2 R15, -RZ, RZ, 0, 0 ;  /* 0x00000000ff0f7431 */ /* 0x000fe400000001ff */
[----:B------:R-:W-:Y:S02]  /*0550*/  IMAD.MOV.U32 R14, RZ, RZ, R4 ;  /* 0x000000ffff0e7224 */ /* 0x000fe400078e0004 */
[----:B-1----:R-:W-:Y:S01]  /*0560*/  IMAD R11, R0, UR7, R7 ;  /* 0x00000007000b7c24 */ /* 0x002fe2000f8e0207 */
[----:B0-----:R-:W-:Y:S01]  /*0570*/  ISETP.GE.U32.AND P1, PT, R10, 0x8, PT ;  /* 0x000000080a00780c */ /* 0x001fe20003f26070 */
[----:B---3--:R-:W-:Y:S01]  /*0580*/  IMAD R3, R5, R10, UR4 ;  /* 0x0000000405037e24 */ /* 0x008fe2000f8e020a */
[----:B------:R-:W-:-:S03]  /*0590*/  UIADD3 UR4, UPT, UPT, UR4, 0x1, URZ ;  /* 0x0000000104047890 */ /* 0x000fc6000fffe0ff */
[----:B------:R-:W-:-:S03]  /*05a0*/  IMAD R12, R3, R10, RZ ;  /* 0x0000000a030c7224 */ /* 0x000fc600078e02ff */
[----:B------:R-:W-:-:S05]  /*05b0*/  ISETP.NE.AND P0, PT, R10, UR4, PT ;  /* 0x000000040a007c0c */ /* 0x000fca000bf05270 */
[----:B--2---:R-:W-:Y:S08]  /*05c0*/  @!P1 BRA `(.L_x_0) ;  /* 0x0000000000849947 */ /* 0x004ff00003800000 */
[----:B------:R-:W0:Y:S01]  /*05d0*/  LDCU UR7, c[0x0][0x39c] ;  /* 0x00007380ff0777ac */ /* 0x000e220008000800 */
[----:B------:R-:W-:Y:S01]  /*05e0*/  MOV R19, R12 ;  /* 0x0000000c00137202 */ /* 0x000fe20000000f00 */
[----:B------:R-:W-:Y:S01]  /*05f0*/  IMAD.MOV.U32 R18, RZ, RZ, R9 ;  /* 0x000000ffff127224 */ /* 0x000fe200078e0009 */
[----:B------:R-:W-:Y:S01]  /*0600*/  MOV R14, R4 ;  /* 0x00000004000e7202 */ /* 0x000fe20000000f00 */
[----:B0-----:R-:W-:-:S07]  /*0610*/  IMAD R15, R11, UR7, R4 ;  /* 0x000000070b0f7c24 */ /* 0x001fce000f8e0204 */
.L_x_1:
[----:B------:R-:W0:Y:S02]  /*0620*/  LDC.64 R2, c[0x0][0x390] ;  /* 0x0000e400ff027b82 */ /* 0x000e240000000a00 */
[----:B0-----:R-:W-:-:S05]  /*0630*/  IMAD.WIDE R2, R15, 0x4, R2 ;  /* 0x000000040f027825 */ /* 0x001fca00078e0202 */
[----:B--2---:R-:W2:Y:S01]  /*0640*/  LDG.E R21, desc[UR8][R2.64] ;  /* 0x0000000802157981 */ /* 0x004ea2000c1e1900 */
[----:B------:R-:W-:Y:S01]  /*0650*/  MOV R17, UR6 ;  /* 0x0000000600117c02 */ /* 0x000fe20008000f00 */
[----:B------:R-:W-:-:S04]  /*0660*/  IMAD.U32 R16, RZ, RZ, UR5 ;  /* 0x00000005ff107e24 */ /* 0x000fc8000f8e00ff */
[----:B------:R-:W-:-:S05]  /*0670*/  IMAD.WIDE R16, R19, 0x4, R16 ;  /* 0x0000000413107825 */ /* 0x000fca00078e0210 */
[----:B--2---:R0:W-:Y:S04]  /*0680*/  STG.E desc[UR8][R16.64+-0x10], R21 ;  /* 0xfffff01510007986 */ /* 0x0041e8000c101908 */
[----:B------:R-:W2:Y:S04]  /*0690*/  LDG.E R23, desc[UR8][R2.64+0x4] ;  /* 0x0000040802177981 */ /* 0x000ea8000c1e1900 */
[----:B--2---:R1:W-:Y:S04]  /*06a0*/  STG.E desc[UR8][R16.64+-0xc], R23 ;  /* 0xfffff41710007986 */ /* 0x0043e8000c101908 */
[----:B------:R-:W2:Y:S04]  /*06b0*/  LDG.E R25, desc[UR8][R2.64+0x8] ;  /* 0x0000080802197981 */ /* 0x000ea8000c1e1900 */
[----:B--2---:R2:W-:Y:S04]  /*06c0*/  STG.E desc[UR8][R16.64+-0x8], R25 ;  /* 0xfffff81910007986 */ /* 0x0045e8000c101908 */
[----:B------:R-:W3:Y:S04]  /*06d0*/  LDG.E R27, desc[UR8][R2.64+0xc] ;  /* 0x00000c08021b7981 */ /* 0x000ee8000c1e1900 */
[----:B---3--:R2:W-:Y:S04]  /*06e0*/  STG.E desc[UR8][R16.64+-0x4], R27 ;  /* 0xfffffc1b10007986 */ /* 0x0085e8000c101908 */
[----:B------:R-:W3:Y:S04]  /*06f0*/  LDG.E R29, desc[UR8][R2.64+0x10] ;  /* 0x00001008021d7981 */ /* 0x000ee8000c1e1900 */
[----:B---3--:R2:W-:Y:S04]  /*0700*/  STG.E desc[UR8][R16.64], R29 ;  /* 0x0000001d10007986 */ /* 0x0085e8000c101908 */
[----:B------:R-:W3:Y:S04]  /*0710*/  LDG.E R20, desc[UR8][R2.64+0x14] ;  /* 0x0000140802147981 */ /* 0x000ee8000c1e1900 */
[----:B---3--:R2:W-:Y:S04]  /*0720*/  STG.E desc[UR8][R16.64+0x4], R20 ;  /* 0x0000041410007986 */ /* 0x0085e8000c101908 */
[----:B0-----:R-:W3:Y:S01]  /*0730*/  LDG.E R21, desc[UR8][R2.64+0x18] ;  /* 0x0000180802157981 */ /* 0x001ee2000c1e1900 */
[----:B------:R-:W-:-:S05]  /*0740*/  VIADD R18, R18, 0x8 ;  /* 0x0000000812127836 */ /* 0x000fca0000000000 */
[----:B------:R-:W-:Y:S01]  /*0750*/  ISETP.NE.AND P1, PT, R18, RZ, PT ;  /* 0x000000ff1200720c */ /* 0x000fe20003f25270 */
[----:B---3--:R2:W-:Y:S04]  /*0760*/  STG.E desc[UR8][R16.64+0x8], R21 ;  /* 0x0000081510007986 */ /* 0x0085e8000c101908 */
[----:B-1----:R-:W3:Y:S01]  /*0770*/  LDG.E R23, desc[UR8][R2.64+0x1c] ;  /* 0x00001c0802177981 */ /* 0x002ee2000c1e1900 */
[----:B------:R-:W-:Y:S01]  /*0780*/  IADD3 R14, PT, PT, R14, 0x8, RZ ;  /* 0x000000080e0e7810 */ /* 0x000fe20007ffe0ff */
[----:B------:R-:W-:Y:S01]  /*0790*/  VIADD R15, R15, 0x8 ;  /* 0x000000080f0f7836 */ /* 0x000fe20000000000 */
[----:B------:R-:W-:Y:S01]  /*07a0*/  IADD3 R19, PT, PT, R19, 0x8, RZ ;  /* 0x0000000813137810 */ /* 0x000fe20007ffe0ff */
[----:B---3--:R2:W-:Y:S04]  /*07b0*/  STG.E desc[UR8][R16.64+0xc], R23 ;  /* 0x00000c1710007986 */ /* 0x0085e8000c101908 */
[----:B------:R-:W-:Y:S05]  /*07c0*/  @P1 BRA `(.L_x_1) ;  /* 0xfffffffc00941947 */ /* 0x000fea000383ffff */
[----:B------:R-:W-:-:S07]  /*07d0*/  IMAD.MOV.U32 R15, RZ, RZ, R6 ;  /* 0x000000ffff0f7224 */ /* 0x000fce00078e0006 */
.L_x_0:
[----:B------:R-:W-:-:S13]  /*07e0*/  ISETP.NE.AND P1, PT, R13, RZ, PT ;  /* 0x000000ff0d00720c */ /* 0x000fda0003f25270 */
[----:B------:R-:W-:Y:S05]  /*07f0*/  @!P1 BRA `(.L_x_2) ;  /* 0x0000000000b89947 */ /* 0x000fea0003800000 */
[----:B------:R-:W-:Y:S02]  /*0800*/  IADD3 R2, PT, PT, R13, -0x1, RZ ;  /* 0xffffffff0d027810 */ /* 0x000fe40007ffe0ff */
[----:B------:R-:W-:Y:S02]  /*0810*/  ISETP.NE.AND P2, PT, R8, RZ, PT ;  /* 0x000000ff0800720c */ /* 0x000fe40003f45270 */
[----:B------:R-:W-:-:S13]  /*0820*/  ISETP.GE.U32.AND P1, PT, R2, 0x3, PT ;  /* 0x000000030200780c */ /* 0x000fda0003f26070 */
[----:B------:R-:W-:Y:S05]  /*0830*/  @!P1 BRA `(.L_x_3) ;  /* 0x0000000000449947 */ /* 0x000fea0003800000 */
[----:B------:R-:W0:Y:S01]  /*0840*/  LDC.64 R2, c[0x0][0x390] ;  /* 0x0000e400ff027b82 */ /* 0x000e220000000a00 */
[----:B------:R-:W2:Y:S02]  /*0850*/  LDCU UR7, c[0x0][0x39c] ;  /* 0x00007380ff0777ac */ /* 0x000ea40008000800 */
[----:B--2---:R-:W-:-:S04]  /*0860*/  IMAD R17, R11, UR7, R14 ;  /* 0x000000070b117c24 */ /* 0x004fc8000f8e020e */
[----:B0-----:R-:W-:Y:S02]  /*0870*/  IMAD.WIDE R2, R17, 0x4, R2 ;  /* 0x0000000411027825 */ /* 0x001fe400078e0202 */
[----:B------:R-:W0:Y:S03]  /*0880*/  LDC.64 R16, c[0x0][0x388] ;  /* 0x0000e200ff107b82 */ /* 0x000e260000000a00 */
[----:B------:R-:W2:Y:S01]  /*0890*/  LDG.E R19, desc[UR8][R2.64] ;  /* 0x0000000802137981 */ /* 0x000ea2000c1e1900 */
[----:B------:R-:W-:-:S04]  /*08a0*/  IMAD.IADD R21, R12, 0x1, R15 ;  /* 0x000000010c157824 */ /* 0x000fc800078e020f */
[----:B0-----:R-:W-:-:S05]  /*08b0*/  IMAD.WIDE R16, R21, 0x4, R16 ;  /* 0x0000000415107825 */ /* 0x001fca00078e0210 */
[----:B--2---:R0:W-:Y:S04]  /*08c0*/  STG.E desc[UR8][R16.64], R19 ;  /* 0x0000001310007986 */ /* 0x0041e8000c101908 */
[----:B------:R-:W2:Y:S04]  /*08d0*/  LDG.E R21, desc[UR8][R2.64+0x4] ;  /* 0x0000040802157981 */ /* 0x000ea8000c1e1900 */
[----:B--2---:R0:W-:Y:S04]  /*08e0*/  STG.E desc[UR8][R16.64+0x4], R21 ;  /* 0x0000041510007986 */ /* 0x0041e8000c101908 */
[----:B------:R-:W2:Y:S04]  /*08f0*/  LDG.E R23, desc[UR8][R2.64+0x8] ;  /* 0x0000080802177981 */ /* 0x000ea8000c1e1900 */
[----:B--2---:R0:W-:Y:S04]  /*0900*/  STG.E desc[UR8][R16.64+0x8], R23 ;  /* 0x0000081710007986 */ /* 0x0041e8000c101908 */
[----:B------:R-:W2:Y:S01]  /*0910*/  LDG.E R25, desc[UR8][R2.64+0xc] ;  /* 0x00000c0802197981 */ /* 0x000ea2000c1e1900 */
[----:B------:R-:W-:Y:S01]  /*0920*/  IADD3 R15, PT, PT, R15, 0x4, RZ ;  /* 0x000000040f0f7810 */ /* 0x000fe20007ffe0ff */
[----:B------:R-:W-:-:S02]  /*0930*/  VIADD R14, R14, 0x4 ;  /* 0x000000040e0e7836 */ /* 0x000fc40000000000 */
[----:B--2---:R0:W-:Y:S05]  /*0940*/  STG.E desc[UR8][R16.64+0xc], R25 ;  /* 0x00000c1910007986 */ /* 0x0041ea000c101908 */
.L_x_3:
[----:B------:R-:W-:Y:S05]  /*0950*/  @!P2 BRA `(.L_x_2) ;  /* 0x000000000060a947 */ /* 0x000fea0003800000 */
[----:B------:R-:W-:-:S13]  /*0960*/  ISETP.NE.AND P1, PT, R8, 0x1, PT ;  /* 0x000000010800780c */ /* 0x000fda0003f25270 */
[----:B0-2---:R-:W0:Y:S08]  /*0970*/  @P1 LDC R16, c[0x0][0x39c] ;  /* 0x0000e700ff101b82 */ /* 0x005e300000000800 */
[----:B------:R-:W1:Y:S01]  /*0980*/  @P1 LDC.64 R2, c[0x0][0x390] ;  /* 0x0000e400ff021b82 */ /* 0x000e620000000a00 */
[----:B0-----:R-:W-:-:S04]  /*0990*/  @P1 IMAD R17, R11, R16, R14 ;  /* 0x000000100b111224 */ /* 0x001fc800078e020e */
[----:B-1----:R-:W-:-:S03]  /*09a0*/  @P1 IMAD.WIDE R2, R17, 0x4, R2 ;  /* 0x0000000411021825 */ /* 0x002fc600078e0202 */
[----:B------:R-:W0:Y:S02]  /*09b0*/  @P1 LDC.64 R16, c[0x0][0x388] ;  /* 0x0000e200ff101b82 */ /* 0x000e240000000a00 */
[----:B------:R-:W2:Y:S01]  /*09c0*/  @P1 LDG.E R21, desc[UR8][R2.64] ;  /* 0x0000000802151981 */ /* 0x000ea2000c1e1900 */
[----:B------:R-:W-:-:S05]  /*09d0*/  @P1 IADD3 R19, PT, PT, R12, R15, RZ ;  /* 0x0000000f0c131210 */ /* 0x000fca0007ffe0ff */
[----:B0-----:R-:W-:Y:S01]  /*09e0*/  @P1 IMAD.WIDE R16, R19, 0x4, R16 ;  /* 0x0000000413101825 */ /* 0x001fe200078e0210 */
[----:B------:R-:W-:-:S13]  /*09f0*/  LOP3.LUT P2, RZ, R10, 0x1, RZ, 0xc0, !PT ;  /* 0x000000010aff7812 */ /* 0x000fda000784c0ff */
[----:B------:R-:W0:Y:S08]  /*0a00*/  @P2 LDC R10, c[0x0][0x39c] ;  /* 0x0000e700ff0a2b82 */ /* 0x000e300000000800 */
[----:B------:R-:W1:Y:S01]  /*0a10*/  @P2 LDC.64 R18, c[0x0][0x390] ;  /* 0x0000e400ff122b82 */ /* 0x000e620000000a00 */
[----:B--2---:R3:W-:Y:S04]  /*0a20*/  @P1 STG.E desc[UR8][R16.64], R21 ;  /* 0x0000001510001986 */ /* 0x0047e8000c101908 */
[----:B------:R-:W2:Y:S01]  /*0a30*/  @P1 LDG.E R23, desc[UR8][R2.64+0x4] ;  /* 0x0000040802171981 */ /* 0x000ea2000c1e1900 */
[----:B------:R-:W-:-:S04]  /*0a40*/  @P1 VIADD R14, R14, 0x2 ;  /* 0x000000020e0e1836 */ /* 0x000fc80000000000 */
[----:B0-----:R-:W-:-:S04]  /*0a50*/  @P2 IMAD R11, R11, R10, R14 ;  /* 0x0000000a0b0b2224 */ /* 0x001fc800078e020e */
[----:B-1----:R-:W-:Y:S02]  /*0a60*/  @P2 IMAD.WIDE R18, R11, 0x4, R18 ;  /* 0x000000040b122825 */ /* 0x002fe400078e0212 */
[----:B------:R-:W0:Y:S01]  /*0a70*/  @P2 LDC.64 R10, c[0x0][0x388] ;  /* 0x0000e200ff0a2b82 */ /* 0x000e220000000a00 */
[----:B------:R-:W-:Y:S01]  /*0a80*/  @P1 IADD3 R15, PT, PT, R15, 0x2, RZ ;  /* 0x000000020f0f1810 */ /* 0x000fe20007ffe0ff */
[----:B--2---:R3:W-:Y:S04]  /*0a90*/  @P1 STG.E desc[UR8][R16.64+0x4], R23 ;  /* 0x0000041710001986 */ /* 0x0047e8000c101908 */
[----:B------:R-:W2:Y:S01]  /*0aa0*/  @P2 LDG.E R19, desc[UR8][R18.64] ;  /* 0x0000000812132981 */ /* 0x000ea2000c1e1900 */
[----:B------:R-:W-:-:S04]  /*0ab0*/  @P2 IMAD.IADD R3, R12, 0x1, R15 ;  /* 0x000000010c032824 */ /* 0x000fc800078e020f */
[----:B0-----:R-:W-:-:S05]  /*0ac0*/  @P2 IMAD.WIDE R2, R3, 0x4, R10 ;  /* 0x0000000403022825 */ /* 0x001fca00078e020a */
[----:B--2---:R3:W-:Y:S02]  /*0ad0*/  @P2 STG.E desc[UR8][R2.64], R19 ;  /* 0x0000001302002986 */ /* 0x0047e4000c101908 */
.L_x_2:
[----:B------:R-:W-:Y:S01]  /*0ae0*/  IADD3 R7, PT, PT, R7, 0x1, RZ ;  /* 0x0000000107077810 */ /* 0x000fe20007ffe0ff */
[----:B------:R-:W-:Y:S06]  /*0af0*/  @P0 BRA `(.L_x_4) ;  /* 0xfffffff800880947 */ /* 0x000fec000383ffff */
[----:B------:R-:W-:Y:S05]  /*0b00*/  EXIT ;  /* 0x000000000000794d */ /* 0x000fea0003800000 */
.L_x_5:
[----:B------:R-:W-:-:S00]  /*0b10*/  BRA `(.L_x_5) ;  /* 0xfffffffc00fc7947 */ /* 0x000fc0000383ffff */
[----:B------:R-:W-:-:S00]  /*0b20*/  NOP ;  /* 0x0000000000007918 */ /* 0x000fc00000000000 */
        /* <DEDUP_REMOVED lines=13> */
.L_x_8:


//--------------------- .text._Z11matrix_multPfjjS_jjS_ --------------------------
	.section	.text._Z11matrix_multPfjjS_jjS_,"ax",@progbits
	.align	128
        .global         _Z11matrix_multPfjjS_jjS_
        .type           _Z11matrix_multPfjjS_jjS_,@function
        .size           _Z11matrix_multPfjjS_jjS_,(.L_x_9 - _Z11matrix_multPfjjS_jjS_)
        .other          _Z11matrix_multPfjjS_jjS_,@"STO_CUDA_ENTRY STV_DEFAULT"
_Z11matrix_multPfjjS_jjS_:
.text._Z11matrix_multPfjjS_jjS_:
[----:B------:R-:W-:Y:S01]  /*0000*/  LDC R1, c[0x0][0x37c] ;  /* 0x0000df00ff017b82 */ /* 0x000fe20000000800 */
[----:B------:R-:W0:Y:S07]  /*0010*/  S2R R2, SR_TID.Y ;  /* 0x0000000000027919 */ /* 0x000e2e0000002200 */
[----:B------:R-:W1:Y:S01]  /*0020*/  S2UR UR7, SR_CgaCtaId ;  /* 0x00000000000779c3 */ /* 0x000e620000008800 */
[----:B------:R-:W2:Y:S01]  /*0030*/  LDCU UR12, c[0x0][0x398] ;  /* 0x00007300ff0c77ac */ /* 0x000ea20008000800 */
[----:B------:R-:W-:Y:S01]  /*0040*/  HFMA2 R21, -RZ, RZ, 0, 0 ;  /* 0x00000000ff157431 */ /* 0x000fe200000001ff */
[----:B------:R-:W3:Y:S01]  /*0050*/  S2R R5, SR_TID.X ;  /* 0x0000000000057919 */ /* 0x000ee20000002100 */
[----:B------:R-:W4:Y:S04]  /*0060*/  LDCU UR13, c[0x0][0x388] ;  /* 0x00007100ff0d77ac */ /* 0x000f280008000800 */
[----:B------:R-:W5:Y:S01]  /*0070*/  LDC R0, c[0x0][0x360] ;  /* 0x0000d800ff007b82 */ /* 0x000f620000000800 */
[----:B------:R-:W-:Y:S01]  /*0080*/  UMOV UR5, 0x400 ;  /* 0x0000040000057882 */ /* 0x000fe20000000000 */
[----:B------:R-:W0:Y:S01]  /*0090*/  LDCU.64 UR8, c[0x0][0x358] ;  /* 0x00006b00ff0877ac */ /* 0x000e220008000a00 */
[----:B------:R-:W-:-:S05]  /*00a0*/  UIADD3 UR6, UPT, UPT, UR5, 0x1000, URZ ;  /* 0x0000100005067890 */ /* 0x000fca000fffe0ff */
[----:B------:R-:W4:Y:S01]  /*00b0*/  S2UR UR11, SR_CTAID.Y ;  /* 0x00000000000b79c3 */ /* 0x000f220000002600 */
[----:B------:R-:W3:Y:S01]  /*00c0*/  LDCU UR15, c[0x0][0x398] ;  /* 0x00007300ff0f77ac */ /* 0x000ee20008000800 */
[----:B--2---:R-:W-:Y:S01]  /*00d0*/  UIADD3 UR4, UPT, UPT, UR12, -0x1, URZ ;  /* 0xffffffff0c047890 */ /* 0x004fe2000fffe0ff */
[----:B------:R-:W2:Y:S05]  /*00e0*/  LDCU UR14, c[0x0][0x39c] ;  /* 0x00007380ff0e77ac */ /* 0x000eaa0008000800 */
[----:B------:R-:W4:Y:S01]  /*00f0*/  LDC R7, c[0x0][0x364] ;  /* 0x0000d900ff077b82 */ /* 0x000f220000000800 */
[----:B-1----:R-:W-:Y:S02]  /*0100*/  ULEA UR5, UR7, UR5, 0x18 ;  /* 0x0000000507057291 */ /* 0x002fe4000f8ec0ff */
[----:B------:R-:W-:-:S02]  /*0110*/  ULEA UR6, UR7, UR6, 0x18 ;  /* 0x0000000607067291 */ /* 0x000fc4000f8ec0ff */
[----:B------:R-:W-:-:S03]  /*0120*/  USHF.R.U32.HI UR4, URZ, 0x5, UR4 ;  /* 0x00000005ff047899 */ /* 0x000fc60008011604 */
[----:B------:R-:W5:Y:S01]  /*0130*/  S2UR UR10, SR_CTAID.X ;  /* 0x00000000000a79c3 */ /* 0x000f620000002500 */
[----:B0-----:R-:W-:Y:S01]  /*0140*/  LEA R18, R2, UR5, 0x7 ;  /* 0x0000000502127c11 */ /* 0x001fe2000f8e38ff */
[----:B------:R-:W-:-:S03]  /*0150*/  UIADD3 UR4, UPT, UPT, -UR4, URZ, URZ ;  /* 0x000000ff04047290 */ /* 0x000fc6000fffe1ff */
[----:B---3--:R-:W-:-:S03]  /*0160*/  LEA R16, R5, R18, 0x2 ;  /* 0x0000001205107211 */ /* 0x008fc600078e10ff */
[----:B------:R-:W0:Y:S01]  /*0170*/  LDC R3, c[0x0][0x388] ;  /* 0x0000e200ff037b82 */ /* 0x000e220000000800 */
[----:B----4-:R-:W-:Y:S01]  /*0180*/  IMAD R20, R7, UR11, R2 ;  /* 0x0000000b07147c24 */ /* 0x010fe2000f8e0202 */
[----:B------:R-:W-:-:S04]  /*0190*/  LEA R7, R5, UR6, 0x2 ;  /* 0x0000000605077c11 */ /* 0x000fc8000f8e10ff */
[----:B------:R-:W-:Y:S01]  /*01a0*/  LEA R6, R2, R7, 0x7 ;  /* 0x0000000702067211 */ /* 0x000fe200078e38ff */
[----:B-----5:R-:W-:Y:S02]  /*01b0*/  IMAD R17, R0, UR10, R5 ;  /* 0x0000000a00117c24 */ /* 0x020fe4000f8e0205 */
[----:B------:R-:W-:Y:S02]  /*01c0*/  IMAD R0, R5, UR13, R20 ;  /* 0x0000000d05007c24 */ /* 0x000fe4000f8e0214 */
[----:B--2---:R-:W-:-:S07]  /*01d0*/  IMAD R4, R17, UR12, R2 ;  /* 0x0000000c11047c24 */ /* 0x004fce000f8e0202 */
.L_x_6:
[----:B------:R-:W-:Y:S02]  /*01e0*/  ISETP.GE.U32.AND P0, PT, R5, UR15, PT ;  /* 0x0000000f05007c0c */ /* 0x000fe4000bf06070 */
[----:B------:R-:W-:Y:S02]  /*01f0*/  MOV R27, RZ ;  /* 0x000000ff001b7202 */ /* 0x000fe40000000f00 */
[----:B0-----:R-:W-:-:S13]  /*0200*/  ISETP.GE.U32.OR P0, PT, R20, R3, P0 ;  /* 0x000000031400720c */ /* 0x001fda0000706470 */
[----:B------:R-:W0:Y:S02]  /*0210*/  @!P0 LDC.64 R10, c[0x0][0x380] ;  /* 0x0000e000ff0a8b82 */ /* 0x000e240000000a00 */
[----:B0-----:R-:W-:-:S05]  /*0220*/  @!P0 IMAD.WIDE.U32 R10, R0, 0x4, R10 ;  /* 0x00000004000a8825 */ /* 0x001fca00078e000a */
[----:B------:R-:W2:Y:S01]  /*0230*/  @!P0 LDG.E R27, desc[UR8][R10.64] ;  /* 0x000000080a1b8981 */ /* 0x000ea2000c1e1900 */
[----:B------:R-:W-:Y:S02]  /*0240*/  ISETP.GE.U32.AND P0, PT, R2, UR15, PT ;  /* 0x0000000f02007c0c */ /* 0x000fe4000bf06070 */
[----:B------:R-:W-:Y:S02]  /*0250*/  MOV R29, RZ ;  /* 0x000000ff001d7202 */ /* 0x000fe40000000f00 */
[----:B------:R-:W-:-:S13]  /*0260*/  ISETP.GE.U32.OR P0, PT, R17, UR14, P0 ;  /* 0x0000000e11007c0c */ /* 0x000fda0008706470 */
[----:B------:R-:W0:Y:S02]  /*0270*/  @!P0 LDC.64 R8, c[0x0][0x390] ;  /* 0x0000e400ff088b82 */ /* 0x000e240000000a00 */
[----:B0-----:R-:W-:Y:S01]  /*0280*/  @!P0 IMAD.WIDE.U32 R22, R4, 0x4, R8 ;  /* 0x0000000404168825 */ /* 0x001fe200078e0008 */
[----:B--2---:R-:W-:Y:S05]  /*0290*/  STS [R16], R27 ;  /* 0x0000001b10007388 */ /* 0x004fea0000000800 */
[----:B------:R-:W-:Y:S06]  /*02a0*/  BAR.SYNC.DEFER_BLOCKING 0x0 ;  /* 0x0000000000007b1d */ /* 0x000fec0000010000 */
[----:B------:R-:W2:Y:S01]  /*02b0*/  @!P0 LDG.E R29, desc[UR8][R22.64] ;  /* 0x00000008161d8981 */ /* 0x000ea2000c1e1900 */
[----:B------:R-:W-:Y:S01]  /*02c0*/  UIADD3 UR4, UPT, UPT, UR4, 0x1, URZ ;  /* 0x0000000104047890 */ /* 0x000fe2000fffe0ff */
[----:B------:R-:W-:-:S02]  /*02d0*/  IADD3 R2, PT, PT, R2, 0x20, RZ ;  /* 0x0000002002027810 */ /* 0x000fc40007ffe0ff */
[----:B------:R-:W-:Y:S01]  /*02e0*/  IADD3 R5, PT, PT, R5, 0x20, RZ ;  /* 0x0000002005057810 */ /* 0x000fe20007ffe0ff */
[----:B------:R-:W-:Y:S01]  /*02f0*/  UISETP.NE.AND UP0, UPT, UR4, 0x1, UPT ;  /* 0x000000010400788c */ /* 0x000fe2000bf05270 */
[----:B------:R-:W-:Y:S02]  /*0300*/  LEA R0, R3, R0, 0x5 ;  /* 0x0000000003007211 */ /* 0x000fe400078e28ff */
[----:B------:R-:W-:Y:S01]  /*0310*/  IADD3 R4, PT, PT, R4, 0x20, RZ ;  /* 0x0000002004047810 */ /* 0x000fe20007ffe0ff */
[----:B--2---:R-:W-:Y:S01]  /*0320*/  STS [R6], R29 ;  /* 0x0000001d06007388 */ /* 0x004fe20000000800 */
[----:B------:R-:W-:Y:S06]  /*0330*/  BAR.SYNC.DEFER_BLOCKING 0x0 ;  /* 0x0000000000007b1d */ /* 0x000fec0000010000 */
[----:B------:R-:W-:Y:S04]  /*0340*/  LDS R26, [R7] ;  /* 0x00000000071a7984 */ /* 0x000fe80000000800 */
[----:B------:R-:W0:Y:S04]  /*0350*/  LDS.128 R12, [R18] ;  /* 0x00000000120c7984 */ /* 0x000e280000000c00 */
[----:B------:R-:W1:Y:S04]  /*0360*/  LDS R27, [R7+0x80] ;  /* 0x00008000071b7984 */ /* 0x000e680000000800 */
[----:B------:R-:W2:Y:S04]  /*0370*/  LDS R25, [R7+0x100] ;  /* 0x0001000007197984 */ /* 0x000ea80000000800 */
[----:B------:R-:W3:Y:S04]  /*0380*/  LDS R28, [R7+0x180] ;  /* 0x00018000071c7984 */ /* 0x000ee80000000800 */
[----:B------:R-:W-:Y:S04]  /*0390*/  LDS R19, [R7+0x200] ;  /* 0x0002000007137984 */ /* 0x000fe80000000800 */
[----:B------:R-:W4:Y:S04]  /*03a0*/  LDS.128 R8, [R18+0x10] ;  /* 0x0000100012087984 */ /* 0x000f280000000c00 */
[----:B------:R-:W5:Y:S04]  /*03b0*/  LDS R24, [R7+0x280] ;  /* 0x0002800007187984 */ /* 0x000f680000000800 */
[----:B------:R-:W5:Y:S04]  /*03c0*/  LDS R23, [R7+0x300] ;  /* 0x0003000007177984 */ /* 0x000f680000000800 */
[----:B------:R-:W-:Y:S01]  /*03d0*/  LDS R22, [R7+0x480] ;  /* 0x0004800007167984 */ /* 0x000fe20000000800 */
[----:B0-----:R-:W-:-:S03]  /*03e0*/  FFMA R12, R12, R26, R21 ;  /* 0x0000001a0c0c7223 */ /* 0x001fc60000000015 */
[----:B------:R-:W0:Y:S01]  /*03f0*/  LDS R26, [R7+0x380] ;  /* 0x00038000071a7984 */ /* 0x000e220000000800 */
[----:B-1----:R-:W-:-:S03]  /*0400*/  FFMA R12, R27, R13, R12 ;  /* 0x0000000d1b0c7223 */ /* 0x002fc6000000000c */
[----:B------:R-:W-:Y:S01]  /*0410*/  LDS R21, [R7+0x400] ;  /* 0x0004000007157984 */ /* 0x000fe20000000800 */
[----:B--2---:R-:W-:-:S04]  /*0420*/  FFMA R25, R25, R14, R12 ;  /* 0x0000000e19197223 */ /* 0x004fc8000000000c */
[----:B---3--:R-:W-:Y:S02]  /*0430*/  FFMA R25, R28, R15, R25 ;  /* 0x0000000f1c197223 */ /* 0x008fe40000000019 */
[----:B------:R-:W1:Y:S04]  /*0440*/  LDS.128 R12, [R18+0x20] ;  /* 0x00002000120c7984 */ /* 0x000e680000000c00 */
[----:B------:R-:W-:Y:S01]  /*0450*/  LDS R28, [R7+0x580] ;  /* 0x00058000071c7984 */ /* 0x000fe20000000800 */
[----:B----4-:R-:W-:-:S03]  /*0460*/  FFMA R25, R8, R19, R25 ;  /* 0x0000001308197223 */ /* 0x010fc60000000019 */
[----:B------:R-:W2:Y:S01]  /*0470*/  LDS R19, [R7+0x500] ;  /* 0x0005000007137984 */ /* 0x000ea20000000800 */
[----:B-----5:R-:W-:-:S04]  /*0480*/  FFMA R24, R24, R9, R25 ;  /* 0x0000000918187223 */ /* 0x020fc80000000019 */
[----:B------:R-:W-:Y:S02]  /*0490*/  FFMA R23, R23, R10, R24 ;  /* 0x0000000a17177223 */ /* 0x000fe40000000018 */
[----:B------:R-:W-:Y:S02]  /*04a0*/  LDS R24, [R7+0x680] ;  /* 0x0006800007187984 */ /* 0x000fe40000000800 */
[----:B0-----:R-:W-:Y:S02]  /*04b0*/  FFMA R25, R26, R11, R23 ;  /* 0x0000000b1a197223 */ /* 0x001fe40000000017 */
[----:B------:R-:W-:Y:S04]  /*04c0*/  LDS R23, [R7+0x600] ;  /* 0x0006000007177984 */ /* 0x000fe80000000800 */
[----:B------:R-:W0:Y:S04]  /*04d0*/  LDS.128 R8, [R18+0x30] ;  /* 0x0000300012087984 */ /* 0x000e280000000c00 */
[----:B------:R-:W-:Y:S01]  /*04e0*/  LDS R26, [R7+0x780] ;  /* 0x00078000071a7984 */ /* 0x000fe20000000800 */
[----:B-1----:R-:W-:-:S03]  /*04f0*/  FFMA R25, R12, R21, R25 ;  /* 0x000000150c197223 */ /* 0x002fc60000000019 */
[----:B------:R-:W1:Y:S01]  /*0500*/  LDS R21, [R7+0x700] ;  /* 0x0007000007157984 */ /* 0x000e620000000800 */
[----:B------:R-:W-:-:S04]  /*0510*/  FFMA R22, R22, R13, R25 ;  /* 0x0000000d16167223 */ /* 0x000fc80000000019 */
[----:B--2---:R-:W-:Y:S02]  /*0520*/  FFMA R19, R19, R14, R22 ;  /* 0x0000000e13137223 */ /* 0x004fe40000000016 */
[----:B------:R-:W-:Y:S02]  /*0530*/  LDS R22, [R7+0x880] ;  /* 0x0008800007167984 */ /* 0x000fe40000000800 */
[----:B------:R-:W-:Y:S02]  /*0540*/  FFMA R25, R28, R15, R19 ;  /* 0x0000000f1c197223 */ /* 0x000fe40000000013 */
[----:B------:R-:W-:Y:S04]  /*0550*/  LDS R19, [R7+0x800] ;  /* 0x0008000007137984 */ /* 0x000fe80000000800 */
[----:B------:R-:W2:Y:S04]  /*0560*/  LDS.128 R12, [R18+0x40] ;  /* 0x00004000120c7984 */ /* 0x000ea80000000c00 */
[----:B------:R-:W-:Y:S01]  /*0570*/  LDS R28, [R7+0x980] ;  /* 0x00098000071c7984 */ /* 0x000fe20000000800 */
[----:B0-----:R-:W-:-:S03]  /*0580*/  FFMA R25, R8, R23, R25 ;  /* 0x0000001708197223 */ /* 0x001fc60000000019 */
[----:B------:R-:W0:Y:S01]  /*0590*/  LDS R23, [R7+0x900] ;  /* 0x0009000007177984 */ /* 0x000e220000000800 */
[----:B------:R-:W-:-:S04]  /*05a0*/  FFMA R24, R24, R9, R25 ;  /* 0x0000000918187223 */ /* 0x000fc80000000019 */
[----:B-1----:R-:W-:Y:S02]  /*05b0*/  FFMA R21, R21, R10, R24 ;  /* 0x0000000a15157223 */ /* 0x002fe40000000018 */
[----:B------:R-:W-:Y:S02]  /*05c0*/  LDS R24, [R7+0xa80] ;  /* 0x000a800007187984 */ /* 0x000fe40000000800 */
[----:B------:R-:W-:Y:S02]  /*05d0*/  FFMA R25, R26, R11, R21 ;  /* 0x0000000b1a197223 */ /* 0x000fe40000000015 */
[----:B------:R-:W-:Y:S04]  /*05e0*/  LDS R21, [R7+0xa00] ;  /* 0x000a000007157984 */ /* 0x000fe80000000800 */
[----:B------:R-:W1:Y:S04]  /*05f0*/  LDS.128 R8, [R18+0x50] ;  /* 0x0000500012087984 */ /* 0x000e680000000c00 */
[----:B------:R-:W-:Y:S01]  /*0600*/  LDS R26, [R7+0xc80] ;  /* 0x000c8000071a7984 */ /* 0x000fe20000000800 */
[----:B--2---:R-:W-:-:S03]  /*0610*/  FFMA R25, R12, R19, R25 ;  /* 0x000000130c197223 */ /* 0x004fc60000000019 */
[----:B------:R-:W2:Y:S01]  /*0620*/  LDS R19, [R7+0xb00] ;  /* 0x000b000007137984 */ /* 0x000ea20000000800 */
[----:B------:R-:W-:-:S03]  /*0630*/  FFMA R12, R22, R13, R25 ;  /* 0x0000000d160c7223 */ /* 0x000fc60000000019 */
[----:B------:R-:W3:Y:S01]  /*0640*/  LDS R22, [R7+0xb80] ;  /* 0x000b800007167984 */ /* 0x000ee20000000800 */
[----:B0-----:R-:W-:-:S04]  /*0650*/  FFMA R23, R23, R14, R12 ;  /* 0x0000000e17177223 */ /* 0x001fc8000000000c */
[----:B------:R-:W-:Y:S02]  /*0660*/  FFMA R25, R28, R15, R23 ;  /* 0x0000000f1c197223 */ /* 0x000fe40000000017 */
[----:B------:R-:W-:Y:S04]  /*0670*/  LDS R23, [R7+0xc00] ;  /* 0x000c000007177984 */ /* 0x000fe80000000800 */
[----:B------:R-:W0:Y:S01]  /*0680*/  LDS.128 R12, [R18+0x60] ;  /* 0x00006000120c7984 */ /* 0x000e220000000c00 */
[----:B-1----:R-:W-:-:S04]  /*0690*/  FFMA R21, R8, R21, R25 ;  /* 0x0000001508157223 */ /* 0x002fc80000000019 */
[----:B------:R-:W-:Y:S02]  /*06a0*/  FFMA R24, R24, R9, R21 ;  /* 0x0000000918187223 */ /* 0x000fe40000000015 */
[----:B------:R-:W1:Y:S02]  /*06b0*/  LDS R21, [R7+0xd00] ;  /* 0x000d000007157984 */ /* 0x000e640000000800 */
[----:B--2---:R-:W-:Y:S02]  /*06c0*/  FFMA R19, R19, R10, R24 ;  /* 0x0000000a13137223 */ /* 0x004fe40000000018 */
[----:B------:R-:W2:Y:S02]  /*06d0*/  LDS R24, [R7+0xd80] ;  /* 0x000d800007187984 */ /* 0x000ea40000000800 */
[----:B---3--:R-:W-:Y:S02]  /*06e0*/  FFMA R25, R22, R11, R19 ;  /* 0x0000000b16197223 */ /* 0x008fe40000000013 */
[----:B------:R-:W-:Y:S04]  /*06f0*/  LDS R19, [R7+0xe00] ;  /* 0x000e000007137984 */ /* 0x000fe80000000800 */
[----:B------:R-:W3:Y:S04]  /*0700*/  LDS.128 R8, [R18+0x70] ;  /* 0x0000700012087984 */ /* 0x000ee80000000c00 */
[----:B------:R-:W4:Y:S01]  /*0710*/  LDS R22, [R7+0xe80] ;  /* 0x000e800007167984 */ /* 0x000f220000000800 */
[----:B0-----:R-:W-:-:S03]  /*0720*/  FFMA R25, R12, R23, R25 ;  /* 0x000000170c197223 */ /* 0x001fc60000000019 */
[----:B------:R-:W0:Y:S01]  /*0730*/  LDS R23, [R7+0xf00] ;  /* 0x000f000007177984 */ /* 0x000e220000000800 */
[----:B------:R-:W-:-:S03]  /*0740*/  FFMA R26, R26, R13, R25 ;  /* 0x0000000d1a1a7223 */ /* 0x000fc60000000019 */
[----:B------:R-:W5:Y:S01]  /*0750*/  LDS R12, [R7+0xf80] ;  /* 0x000f8000070c7984 */ /* 0x000f620000000800 */
[----:B-1----:R-:W-:-:S04]  /*0760*/  FFMA R21, R21, R14, R26 ;  /* 0x0000000e15157223 */ /* 0x002fc8000000001a */
[----:B--2---:R-:W-:-:S04]  /*0770*/  FFMA R15, R24, R15, R21 ;  /* 0x0000000f180f7223 */ /* 0x004fc80000000015 */
[----:B---3--:R-:W-:-:S04]  /*0780*/  FFMA R15, R8, R19, R15 ;  /* 0x00000013080f7223 */ /* 0x008fc8000000000f */
[----:B----4-:R-:W-:-:S04]  /*0790*/  FFMA R22, R22, R9, R15 ;  /* 0x0000000916167223 */ /* 0x010fc8000000000f */
[----:B0-----:R-:W-:-:S04]  /*07a0*/  FFMA R23, R23, R10, R22 ;  /* 0x0000000a17177223 */ /* 0x001fc80000000016 */
[----:B-----5:R-:W-:Y:S01]  /*07b0*/  FFMA R21, R12, R11, R23 ;  /* 0x0000000b0c157223 */ /* 0x020fe20000000017 */
[----:B------:R-:W-:Y:S06]  /*07c0*/  BAR.SYNC.DEFER_BLOCKING 0x0 ;  /* 0x0000000000007b1d */ /* 0x000fec0000010000 */
[----:B------:R-:W-:Y:S05]  /*07d0*/  BRA.U UP0, `(.L_x_6) ;  /* 0xfffffff900807547 */ /* 0x000fea000b83ffff */
[----:B------:R-:W-:-:S04]  /*07e0*/  ISETP.GE.U32.AND P0, PT, R17, UR14, PT ;  /* 0x0000000e11007c0c */ /* 0x000fc8000bf06070 */
[----:B------:R-:W-:-:S13]  /*07f0*/  ISETP.GE.U32.OR P0, PT, R20, R3, P0 ;  /* 0x000000031400720c */ /* 0x000fda0000706470 */
[----:B------:R-:W-:Y:S05]  /*0800*/  @P0 EXIT ;  /* 0x000000000000094d */ /* 0x000fea0003800000 */
[----:B------:R-:W0:Y:S01]  /*0810*/  LDC.64 R4, c[0x0][0x3a0] ;  /* 0x0000e800ff047b82 */ /* 0x000e220000000a00 */
[----:B------:R-:W-:-:S04]  /*0820*/  IMAD R3, R17, R3, R20 ;  /* 0x0000000311037224 */ /* 0x000fc800078e0214 */
[----:B0-----:R-:W-:-:S05]  /*0830*/  IMAD.WIDE.U32 R2, R3, 0x4, R4 ;  /* 0x0000000403027825 */ /* 0x001fca00078e0004 */
[----:B------:R-:W-:Y:S01]  /*0840*/  STG.E desc[UR8][R2.64], R21 ;  /* 0x0000001502007986 */ /* 0x000fe2000c101908 */
[----:B------:R-:W-:Y:S05]  /*0850*/  EXIT ;  /* 0x000000000000794d */ /* 0x000fea0003800000 */
.L_x_7:
        /* <DEDUP_REMOVED lines=10> */
.L_x_9:


//--------------------- .nv.shared.reserved.0     --------------------------
	.section	.nv.shared.reserved.0,"aw",@nobits
	.weak		__nv_reservedSMEM_offset_0_alias
	.size		__nv_reservedSMEM_offset_0_alias, 0, 64
	.other		__nv_reservedSMEM_offset_0_alias,@"STO_CUDA_RESERVED_SHARED STV_DEFAULT"
__nv_reservedSMEM_offset_0_alias:
	.zero		0
	.zero		64


//--------------------- .nv.shared._Z11matrix_multPfjjS_jjS_ --------------------------
	.section	.nv.shared._Z11matrix_multPfjjS_jjS_,"aw",@nobits
	.sectionflags	@""
	.align	4
.nv.shared._Z11matrix_multPfjjS_jjS_:
	.zero		9216


//--------------------- .nv.constant0._Z14im2colOnDevicejPfS_iiiiii --------------------------
	.section	.nv.constant0._Z14im2colOnDevicejPfS_iiiiii,"a",@progbits
	.sectionflags	@""
	.align	4
.nv.constant0._Z14im2colOnDevicejPfS_iiiiii:
	.zero		944


//--------------------- .nv.constant0._Z11matrix_multPfjjS_jjS_ --------------------------
	.section	.nv.constant0._Z11matrix_multPfjjS_jjS_,"a",@progbits
	.sectionflags	@""
	.align	4
.nv.constant0._Z11matrix_multPfjjS_jjS_:
	.zero		936


//--------------------- SYMBOLS --------------------------

	.type		.nv.reservedSmem.offset0,@object
	.size		.nv.reservedSmem.offset0,0x4
	.type		.nv.reservedSmem.cap,@object
	.size		.nv.reservedSmem.cap,0x4
